.version 6.5
.target sm_30
.address_size 64

.visible .entry setp_gt(
	.param .u64 input,
	.param .u64 output
)
{
	.reg .u64 	    in_addr;
    .reg .u64 	    out_addr;
    .reg .f32 	    r1;
    .reg .f32 	    r2;
    .reg .f32 	    r3;
    .reg .pred 	    pred;

    ld.param.u64        in_addr, [input];
    ld.param.u64        out_addr, [output];

    ld.f32              r1, [in_addr];
    ld.f32              r2, [in_addr + 4];
    setp.gt.ftz.f32     pred, r1, r2;
    @pred mov.f32       r3, r1;
    @!pred mov.f32      r3, r2;
    st.f32              [out_addr], r3;
    ret;
}


// ===== COMPILED SASS (sm_100) =====

	.target	sm_100

	.elftype	@"ET_EXEC"


//--------------------- .note.nv.tkinfo           --------------------------
	.section	.note.nv.tkinfo,"",@"SHT_NOTE"
	.sectionflags	@"SHF_NOTE_NV_TKINFO"
	.tkinfo
        /*0018*/ 	.word	0x00000002
        /*0030*/ 	.string	""
        /*0030*/ 	.string	"ptxas"
        /*0030*/ 	.string	"Cuda compilation tools, release 13.0, V13.0.88"
        /*0030*/ 	.string	"Build cuda_13.0.r13.0/compiler.36424714_0"
        /*0030*/ 	.string	"-arch sm_100 "



//--------------------- .note.nv.cuinfo           --------------------------
	.section	.note.nv.cuinfo,"",@"SHT_NOTE"
	.sectionflags	@"SHF_NOTE_NV_CUINFO"
        /*0018*/ 	.short	0x0002
        /*001a*/ 	.short	0x001e
        /*001c*/ 	.short	0x0082
	.zero		2


//--------------------- .nv.info                  --------------------------
	.section	.nv.info,"",@"SHT_CUDA_INFO"
	.align	4


	//----- nvinfo : EIATTR_REGCOUNT
	.align		4
        /*0000*/ 	.byte	0x04, 0x2f
        /*0002*/ 	.short	(.L_1 - .L_0)
	.align		4
.L_0:
        /*0004*/ 	.word	index@(setp_gt)
        /*0008*/ 	.word	0x0000000a


	//----- nvinfo : EIATTR_FRAME_SIZE
	.align		4
.L_1:
        /*000c*/ 	.byte	0x04, 0x11
        /*000e*/ 	.short	(.L_3 - .L_2)
	.align		4
.L_2:
        /*0010*/ 	.word	index@(setp_gt)
        /*0014*/ 	.word	0x00000000


	//----- nvinfo : EIATTR_MIN_STACK_SIZE
	.align		4
.L_3:
        /*0018*/ 	.byte	0x04, 0x12
        /*001a*/ 	.short	(.L_5 - .L_4)
	.align		4
.L_4:
        /*001c*/ 	.word	index@(setp_gt)
        /*0020*/ 	.word	0x00000000
.L_5:


//--------------------- .nv.compat                --------------------------
	.section	.nv.compat,"",@"SHT_CUDA_COMPAT_INFO"
	.align	4
        /*0000*/ 	.byte	0x02, 0x09, 0x00, 0x00, 0x02, 0x02, 0x01, 0x00, 0x02, 0x05, 0x05, 0x00, 0x03, 0x07, 0x01, 0x01
        /*0010*/ 	.byte	0x02, 0x03, 0x00, 0x00, 0x02, 0x06, 0x01, 0x00, 0x04, 0x0b, 0x08, 0x00, 0x09, 0x00, 0x00, 0x00
        /*0020*/ 	.byte	0x00, 0x00, 0x00, 0x00


//--------------------- .nv.info.setp_gt          --------------------------
	.section	.nv.info.setp_gt,"",@"SHT_CUDA_INFO"
	.sectionflags	@""
	.align	4


	//----- nvinfo : EIATTR_CUDA_API_VERSION
	.align		4
        /*0000*/ 	.byte	0x04, 0x37
        /*0002*/ 	.short	(.L_7 - .L_6)
.L_6:
        /*0004*/ 	.word	0x00000082


	//----- nvinfo : EIATTR_KPARAM_INFO
	.align		4
.L_7:
        /*0008*/ 	.byte	0x04, 0x17
        /*000a*/ 	.short	(.L_9 - .L_8)
.L_8:
        /*000c*/ 	.word	0x00000000
        /*0010*/ 	.short	0x0001
        /*0012*/ 	.short	0x0008
        /*0014*/ 	.byte	0x00, 0xf0, 0x21, 0x00


	//----- nvinfo : EIATTR_KPARAM_INFO
	.align		4
.L_9:
        /*0018*/ 	.byte	0x04, 0x17
        /*001a*/ 	.short	(.L_11 - .L_10)
.L_10:
        /*001c*/ 	.word	0x00000000
        /*0020*/ 	.short	0x0000
        /*0022*/ 	.short	0x0000
        /*0024*/ 	.byte	0x00, 0xf0, 0x21, 0x00


	//----- nvinfo : EIATTR_SPARSE_MMA_MASK
	.align		4
.L_11:
        /*0028*/ 	.byte	0x03, 0x50
        /*002a*/ 	.short	0x0000


	//----- nvinfo : EIATTR_MAXREG_COUNT
	.align		4
        /*002c*/ 	.byte	0x03, 0x1b
        /*002e*/ 	.short	0x00ff


	//----- nvinfo : EIATTR_MERCURY_ISA_VERSION
	.align		4
        /*0030*/ 	.byte	0x03, 0x5f
        /*0032*/ 	.short	0x0101


	//----- nvinfo : EIATTR_VRC_CTA_INIT_COUNT
	.align		4
        /*0034*/ 	.byte	0x02, 0x4a
	.zero		1
	.zero		1


	//----- nvinfo : EIATTR_EXIT_INSTR_OFFSETS
	.align		4
        /*0038*/ 	.byte	0x04, 0x1c
        /*003a*/ 	.short	(.L_13 - .L_12)


	//   ....[0]....
.L_12:
        /*003c*/ 	.word	0x00000090


	//----- nvinfo : EIATTR_CBANK_PARAM_SIZE
	.align		4
.L_13:
        /*0040*/ 	.byte	0x03, 0x19
        /*0042*/ 	.short	0x0010


	//----- nvinfo : EIATTR_PARAM_CBANK
	.align		4
        /*0044*/ 	.byte	0x04, 0x0a
        /*0046*/ 	.short	(.L_15 - .L_14)
	.align		4
.L_14:
        /*0048*/ 	.word	index@(.nv.constant0.setp_gt)
        /*004c*/ 	.short	0x0380
        /*004e*/ 	.short	0x0010


	//----- nvinfo : EIATTR_SW_WAR
	.align		4
.L_15:
        /*0050*/ 	.byte	0x04, 0x36
        /*0052*/ 	.short	(.L_17 - .L_16)
.L_16:
        /*0054*/ 	.word	0x00000008
.L_17:


//--------------------- .nv.callgraph             --------------------------
	.section	.nv.callgraph,"",@"SHT_CUDA_CALLGRAPH"
	.align	4
	.sectionentsize	8
	.align		4
        /*0000*/ 	.word	0x00000000
	.align		4
        /*0004*/ 	.word	0xffffffff
	.align		4
        /*0008*/ 	.word	0x00000000
	.align		4
        /*000c*/ 	.word	0xfffffffe
	.align		4
        /*0010*/ 	.word	0x00000000
	.align		4
        /*0014*/ 	.word	0xfffffffd
	.align		4
        /*0018*/ 	.word	0x00000000
	.align		4
        /*001c*/ 	.word	0xfffffffc


//--------------------- .text.setp_gt             --------------------------
	.section	.text.setp_gt,"ax",@progbits
	.align	128
        .global         setp_gt
        .type           setp_gt,@function
        .size           setp_gt,(.L_x_1 - setp_gt)
        .other          setp_gt,@"STO_CUDA_ENTRY STV_DEFAULT"
setp_gt:
.text.setp_gt:
[----:B------:R-:W0:Y:S08]  /*0000*/  LDC R1, c[0x0][0x37c] ;  /* 0x0000df00ff017b82 */ /* 0x000e300000000800 */
[----:B------:R-:W1:Y:S01]  /*0010*/  LDC.64 R2, c[0x0][0x380] ;  /* 0x0000e000ff027b82 */ /* 0x000e620000000a00 */
[----:B------:R-:W1:Y:S02]  /*0020*/  LDCU.64 UR4, c[0x0][0x358] ;  /* 0x00006b00ff0477ac */ /* 0x000e640008000a00 */
[----:B-1----:R-:W2:Y:S04]  /*0030*/  LD.E R0, desc[UR4][R2.64] ;  /* 0x0000000402007980 */ /* 0x002ea8000c101900 */
[----:B------:R-:W2:Y:S01]  /*0040*/  LD.E R7, desc[UR4][R2.64+0x4] ;  /* 0x0000040402077980 */ /* 0x000ea2000c101900 */
[----:B------:R-:W1:Y:S01]  /*0050*/  LDC.64 R4, c[0x0][0x388] ;  /* 0x0000e200ff047b82 */ /* 0x000e620000000a00 */
[----:B--2---:R-:W-:-:S13]  /*0060*/  FSETP.GT.FTZ.AND P0, PT, R0, R7, PT ;  /* 0x000000070000720b */ /* 0x004fda0003f14000 */
[----:B0-----:R-:W-:-:S05]  /*0070*/  @P0 FSEL R7, R0, R1, P0 ;  /* 0x0000000100070208 */ /* 0x001fca0000000000 */
[----:B-1----:R-:W-:Y:S01]  /*0080*/  ST.E desc[UR4][R4.64], R7 ;  /* 0x0000000704007985 */ /* 0x002fe2000c101904 */
[----:B------:R-:W-:Y:S05]  /*0090*/  EXIT ;  /* 0x000000000000794d */ /* 0x000fea0003800000 */
.L_x_0:
[----:B------:R-:W-:-:S00]  /*00a0*/  BRA `(.L_x_0) ;  /* 0xfffffffc00fc7947 */ /* 0x000fc0000383ffff */
[----:B------:R-:W-:-:S00]  /*00b0*/  NOP ;  /* 0x0000000000007918 */ /* 0x000fc00000000000 */
        /* <DEDUP_REMOVED lines=12> */
.L_x_1:


//--------------------- .nv.shared.reserved.0     --------------------------
	.section	.nv.shared.reserved.0,"aw",@nobits
	.weak		__nv_reservedSMEM_offset_0_alias
	.size		__nv_reservedSMEM_offset_0_alias, 0, 64
	.other		__nv_reservedSMEM_offset_0_alias,@"STO_CUDA_RESERVED_SHARED STV_DEFAULT"
__nv_reservedSMEM_offset_0_alias:
	.zero		0
	.zero		64


//--------------------- .nv.constant0.setp_gt     --------------------------
	.section	.nv.constant0.setp_gt,"a",@progbits
	.sectionflags	@""
	.align	4
.nv.constant0.setp_gt:
	.zero		912


//--------------------- SYMBOLS --------------------------

	.type		.nv.reservedSmem.offset0,@object
	.size		.nv.reservedSmem.offset0,0x4
